//
// Generated by NVIDIA NVVM Compiler
//
// Compiler Build ID: CL-36424714
// Cuda compilation tools, release 13.0, V13.0.88
// Based on NVVM 20.0.0
//

.version 9.0
.target sm_100
.address_size 64

	// .globl	_Z10copy_arrayiiPfS_

.visible .entry _Z10copy_arrayiiPfS_(
	.param .u32 _Z10copy_arrayiiPfS__param_0,
	.param .u32 _Z10copy_arrayiiPfS__param_1,
	.param .u64 .ptr .align 1 _Z10copy_arrayiiPfS__param_2,
	.param .u64 .ptr .align 1 _Z10copy_arrayiiPfS__param_3
)
{
	.reg .pred 	%p<5>;
	.reg .b32 	%r<23>;
	.reg .b32 	%f<2>;
	.reg .b64 	%rd<8>;

	ld.param.u32 	%r12, [_Z10copy_arrayiiPfS__param_0];
	ld.param.u32 	%r13, [_Z10copy_arrayiiPfS__param_1];
	ld.param.u64 	%rd3, [_Z10copy_arrayiiPfS__param_2];
	ld.param.u64 	%rd4, [_Z10copy_arrayiiPfS__param_3];
	mov.u32 	%r14, %ctaid.x;
	mov.u32 	%r1, %ntid.x;
	mov.u32 	%r15, %tid.x;
	mad.lo.s32 	%r21, %r14, %r1, %r15;
	mov.u32 	%r16, %ctaid.y;
	mov.u32 	%r3, %ntid.y;
	mov.u32 	%r17, %tid.y;
	mad.lo.s32 	%r4, %r16, %r3, %r17;
	setp.ge.s32 	%p1, %r21, %r12;
	@%p1 bra 	$L__BB0_6;
	mov.u32 	%r18, %nctaid.y;
	mul.lo.s32 	%r5, %r18, %r3;
	mov.u32 	%r19, %nctaid.x;
	mul.lo.s32 	%r6, %r19, %r1;
	cvta.to.global.u64 	%rd1, %rd3;
	cvta.to.global.u64 	%rd2, %rd4;
$L__BB0_2:
	setp.ge.s32 	%p2, %r4, %r13;
	@%p2 bra 	$L__BB0_5;
	mul.lo.s32 	%r8, %r21, %r13;
	mov.u32 	%r22, %r4;
$L__BB0_4:
	add.s32 	%r20, %r22, %r8;
	mul.wide.s32 	%rd5, %r20, 4;
	add.s64 	%rd6, %rd1, %rd5;
	ld.global.f32 	%f1, [%rd6];
	add.s64 	%rd7, %rd2, %rd5;
	st.global.f32 	[%rd7], %f1;
	add.s32 	%r22, %r22, %r5;
	setp.lt.s32 	%p3, %r22, %r13;
	@%p3 bra 	$L__BB0_4;
$L__BB0_5:
	add.s32 	%r21, %r21, %r6;
	setp.lt.s32 	%p4, %r21, %r12;
	@%p4 bra 	$L__BB0_2;
$L__BB0_6:
	ret;

}
	// .globl	_Z11copy_vectoriPiS_
.visible .entry _Z11copy_vectoriPiS_(
	.param .u32 _Z11copy_vectoriPiS__param_0,
	.param .u64 .ptr .align 1 _Z11copy_vectoriPiS__param_1,
	.param .u64 .ptr .align 1 _Z11copy_vectoriPiS__param_2
)
{
	.reg .pred 	%p<3>;
	.reg .b32 	%r<8>;
	.reg .b64 	%rd<8>;

	ld.param.u32 	%r5, [_Z11copy_vectoriPiS__param_0];
	ld.param.u64 	%rd3, [_Z11copy_vectoriPiS__param_1];
	ld.param.u64 	%rd4, [_Z11copy_vectoriPiS__param_2];
	mov.u32 	%r7, %tid.x;
	setp.ge.s32 	%p1, %r7, %r5;
	@%p1 bra 	$L__BB1_3;
	mov.u32 	%r2, %ntid.x;
	cvta.to.global.u64 	%rd1, %rd4;
	cvta.to.global.u64 	%rd2, %rd3;
$L__BB1_2:
	mul.wide.s32 	%rd5, %r7, 4;
	add.s64 	%rd6, %rd1, %rd5;
	ld.global.u32 	%r6, [%rd6];
	add.s64 	%rd7, %rd2, %rd5;
	st.global.u32 	[%rd7], %r6;
	add.s32 	%r7, %r7, %r2;
	setp.lt.s32 	%p2, %r7, %r5;
	@%p2 bra 	$L__BB1_2;
$L__BB1_3:
	ret;

}
	// .globl	_Z12vector_minusiPfS_
.visible .entry _Z12vector_minusiPfS_(
	.param .u32 _Z12vector_minusiPfS__param_0,
	.param .u64 .ptr .align 1 _Z12vector_minusiPfS__param_1,
	.param .u64 .ptr .align 1 _Z12vector_minusiPfS__param_2
)
{
	.reg .pred 	%p<3>;
	.reg .b32 	%r<7>;
	.reg .b32 	%f<4>;
	.reg .b64 	%rd<8>;

	ld.param.u32 	%r5, [_Z12vector_minusiPfS__param_0];
	ld.param.u64 	%rd3, [_Z12vector_minusiPfS__param_1];
	ld.param.u64 	%rd4, [_Z12vector_minusiPfS__param_2];
	mov.u32 	%r6, %tid.x;
	setp.ge.s32 	%p1, %r6, %r5;
	@%p1 bra 	$L__BB2_3;
	mov.u32 	%r2, %ntid.x;
	cvta.to.global.u64 	%rd1, %rd3;
	cvta.to.global.u64 	%rd2, %rd4;
$L__BB2_2:
	mul.wide.s32 	%rd5, %r6, 4;
	add.s64 	%rd6, %rd1, %rd5;
	ld.global.f32 	%f1, [%rd6];
	add.s64 	%rd7, %rd2, %rd5;
	ld.global.f32 	%f2, [%rd7];
	sub.f32 	%f3, %f1, %f2;
	st.global.f32 	[%rd6], %f3;
	add.s32 	%r6, %r6, %r2;
	setp.lt.s32 	%p2, %r6, %r5;
	@%p2 bra 	$L__BB2_2;
$L__BB2_3:
	ret;

}
	// .globl	_Z15vector_multiplyifPf
.visible .entry _Z15vector_multiplyifPf(
	.param .u32 _Z15vector_multiplyifPf_param_0,
	.param .f32 _Z15vector_multiplyifPf_param_1,
	.param .u64 .ptr .align 1 _Z15vector_multiplyifPf_param_2
)
{
	.reg .pred 	%p<3>;
	.reg .b32 	%r<7>;
	.reg .b32 	%f<4>;
	.reg .b64 	%rd<5>;

	ld.param.u32 	%r5, [_Z15vector_multiplyifPf_param_0];
	ld.param.f32 	%f1, [_Z15vector_multiplyifPf_param_1];
	ld.param.u64 	%rd2, [_Z15vector_multiplyifPf_param_2];
	mov.u32 	%r6, %tid.x;
	setp.ge.s32 	%p1, %r6, %r5;
	@%p1 bra 	$L__BB3_3;
	mov.u32 	%r2, %ntid.x;
	cvta.to.global.u64 	%rd1, %rd2;
$L__BB3_2:
	mul.wide.s32 	%rd3, %r6, 4;
	add.s64 	%rd4, %rd1, %rd3;
	ld.global.f32 	%f2, [%rd4];
	mul.f32 	%f3, %f1, %f2;
	st.global.f32 	[%rd4], %f3;
	add.s32 	%r6, %r6, %r2;
	setp.lt.s32 	%p2, %r6, %r5;
	@%p2 bra 	$L__BB3_2;
$L__BB3_3:
	ret;

}
	// .globl	_Z6shrinkiPff
.visible .entry _Z6shrinkiPff(
	.param .u32 _Z6shrinkiPff_param_0,
	.param .u64 .ptr .align 1 _Z6shrinkiPff_param_1,
	.param .f32 _Z6shrinkiPff_param_2
)
{
	.reg .pred 	%p<4>;
	.reg .b32 	%r<7>;
	.reg .b32 	%f<13>;
	.reg .b64 	%rd<5>;

	ld.param.u32 	%r5, [_Z6shrinkiPff_param_0];
	ld.param.u64 	%rd3, [_Z6shrinkiPff_param_1];
	ld.param.f32 	%f5, [_Z6shrinkiPff_param_2];
	mov.u32 	%r6, %tid.x;
	setp.ge.s32 	%p1, %r6, %r5;
	@%p1 bra 	$L__BB4_6;
	mov.u32 	%r2, %ntid.x;
	cvta.to.global.u64 	%rd1, %rd3;
$L__BB4_2:
	mul.wide.s32 	%rd4, %r6, 4;
	add.s64 	%rd2, %rd1, %rd4;
	ld.global.f32 	%f1, [%rd2];
	setp.leu.f32 	%p2, %f1, 0f00000000;
	@%p2 bra 	$L__BB4_4;
	abs.f32 	%f10, %f1;
	sub.f32 	%f11, %f10, %f5;
	max.f32 	%f12, %f11, 0f00000000;
	bra.uni 	$L__BB4_5;
$L__BB4_4:
	abs.f32 	%f6, %f1;
	sub.f32 	%f7, %f6, %f5;
	max.f32 	%f8, %f7, 0f00000000;
	mov.f32 	%f9, 0f00000000;
	sub.f32 	%f12, %f9, %f8;
$L__BB4_5:
	st.global.f32 	[%rd2], %f12;
	add.s32 	%r6, %r6, %r2;
	setp.lt.s32 	%p3, %r6, %r5;
	@%p3 bra 	$L__BB4_2;
$L__BB4_6:
	ret;

}


// ===== COMPILED SASS (sm_100) =====

	.target	sm_100

	.elftype	@"ET_EXEC"


//--------------------- .note.nv.tkinfo           --------------------------
	.section	.note.nv.tkinfo,"",@"SHT_NOTE"
	.sectionflags	@"SHF_NOTE_NV_TKINFO"
	.tkinfo
        /*0018*/ 	.word	0x00000002
        /*0030*/ 	.string	""
        /*0030*/ 	.string	"ptxas"
        /*0030*/ 	.string	"Cuda compilation tools, release 13.0, V13.0.88"
        /*0030*/ 	.string	"Build cuda_13.0.r13.0/compiler.36424714_0"
        /*0030*/ 	.string	"-arch sm_100 -m 64 "



//--------------------- .note.nv.cuinfo           --------------------------
	.section	.note.nv.cuinfo,"",@"SHT_NOTE"
	.sectionflags	@"SHF_NOTE_NV_CUINFO"
        /*0018*/ 	.short	0x0002
        /*001a*/ 	.short	0x0064
        /*001c*/ 	.short	0x0082
	.zero		2


//--------------------- .nv.info                  --------------------------
	.section	.nv.info,"",@"SHT_CUDA_INFO"
	.align	4


	//----- nvinfo : EIATTR_REGCOUNT
	.align		4
        /*0000*/ 	.byte	0x04, 0x2f
        /*0002*/ 	.short	(.L_1 - .L_0)
	.align		4
.L_0:
        /*0004*/ 	.word	index@(_Z10copy_arrayiiPfS_)
        /*0008*/ 	.word	0x00000012


	//----- nvinfo : EIATTR_FRAME_SIZE
	.align		4
.L_1:
        /*000c*/ 	.byte	0x04, 0x11
        /*000e*/ 	.short	(.L_3 - .L_2)
	.align		4
.L_2:
        /*0010*/ 	.word	index@(_Z10copy_arrayiiPfS_)
        /*0014*/ 	.word	0x00000000


	//----- nvinfo : EIATTR_REGCOUNT
	.align		4
.L_3:
        /*0018*/ 	.byte	0x04, 0x2f
        /*001a*/ 	.short	(.L_5 - .L_4)
	.align		4
.L_4:
        /*001c*/ 	.word	index@(_Z11copy_vectoriPiS_)
        /*0020*/ 	.word	0x0000000e


	//----- nvinfo : EIATTR_FRAME_SIZE
	.align		4
.L_5:
        /*0024*/ 	.byte	0x04, 0x11
        /*0026*/ 	.short	(.L_7 - .L_6)
	.align		4
.L_6:
        /*0028*/ 	.word	index@(_Z11copy_vectoriPiS_)
        /*002c*/ 	.word	0x00000000


	//----- nvinfo : EIATTR_REGCOUNT
	.align		4
.L_7:
        /*0030*/ 	.byte	0x04, 0x2f
        /*0032*/ 	.short	(.L_9 - .L_8)
	.align		4
.L_8:
        /*0034*/ 	.word	index@(_Z12vector_minusiPfS_)
        /*0038*/ 	.word	0x00000010


	//----- nvinfo : EIATTR_FRAME_SIZE
	.align		4
.L_9:
        /*003c*/ 	.byte	0x04, 0x11
        /*003e*/ 	.short	(.L_11 - .L_10)
	.align		4
.L_10:
        /*0040*/ 	.word	index@(_Z12vector_minusiPfS_)
        /*0044*/ 	.word	0x00000000


	//----- nvinfo : EIATTR_REGCOUNT
	.align		4
.L_11:
        /*0048*/ 	.byte	0x04, 0x2f
        /*004a*/ 	.short	(.L_13 - .L_12)
	.align		4
.L_12:
        /*004c*/ 	.word	index@(_Z15vector_multiplyifPf)
        /*0050*/ 	.word	0x0000000c


	//----- nvinfo : EIATTR_FRAME_SIZE
	.align		4
.L_13:
        /*0054*/ 	.byte	0x04, 0x11
        /*0056*/ 	.short	(.L_15 - .L_14)
	.align		4
.L_14:
        /*0058*/ 	.word	index@(_Z15vector_multiplyifPf)
        /*005c*/ 	.word	0x00000000


	//----- nvinfo : EIATTR_REGCOUNT
	.align		4
.L_15:
        /*0060*/ 	.byte	0x04, 0x2f
        /*0062*/ 	.short	(.L_17 - .L_16)
	.align		4
.L_16:
        /*0064*/ 	.word	index@(_Z6shrinkiPff)
        /*0068*/ 	.word	0x0000000a


	//----- nvinfo : EIATTR_FRAME_SIZE
	.align		4
.L_17:
        /*006c*/ 	.byte	0x04, 0x11
        /*006e*/ 	.short	(.L_19 - .L_18)
	.align		4
.L_18:
        /*0070*/ 	.word	index@(_Z6shrinkiPff)
        /*0074*/ 	.word	0x00000000


	//----- nvinfo : EIATTR_MIN_STACK_SIZE
	.align		4
.L_19:
        /*0078*/ 	.byte	0x04, 0x12
        /*007a*/ 	.short	(.L_21 - .L_20)
	.align		4
.L_20:
        /*007c*/ 	.word	index@(_Z6shrinkiPff)
        /*0080*/ 	.word	0x00000000


	//----- nvinfo : EIATTR_MIN_STACK_SIZE
	.align		4
.L_21:
        /*0084*/ 	.byte	0x04, 0x12
        /*0086*/ 	.short	(.L_23 - .L_22)
	.align		4
.L_22:
        /*0088*/ 	.word	index@(_Z15vector_multiplyifPf)
        /*008c*/ 	.word	0x00000000


	//----- nvinfo : EIATTR_MIN_STACK_SIZE
	.align		4
.L_23:
        /*0090*/ 	.byte	0x04, 0x12
        /*0092*/ 	.short	(.L_25 - .L_24)
	.align		4
.L_24:
        /*0094*/ 	.word	index@(_Z12vector_minusiPfS_)
        /*0098*/ 	.word	0x00000000


	//----- nvinfo : EIATTR_MIN_STACK_SIZE
	.align		4
.L_25:
        /*009c*/ 	.byte	0x04, 0x12
        /*009e*/ 	.short	(.L_27 - .L_26)
	.align		4
.L_26:
        /*00a0*/ 	.word	index@(_Z11copy_vectoriPiS_)
        /*00a4*/ 	.word	0x00000000


	//----- nvinfo : EIATTR_MIN_STACK_SIZE
	.align		4
.L_27:
        /*00a8*/ 	.byte	0x04, 0x12
        /*00aa*/ 	.short	(.L_29 - .L_28)
	.align		4
.L_28:
        /*00ac*/ 	.word	index@(_Z10copy_arrayiiPfS_)
        /*00b0*/ 	.word	0x00000000
.L_29:


//--------------------- .nv.compat                --------------------------
	.section	.nv.compat,"",@"SHT_CUDA_COMPAT_INFO"
	.align	4
        /*0000*/ 	.byte	0x02, 0x09, 0x00, 0x00, 0x02, 0x02, 0x01, 0x00, 0x02, 0x05, 0x05, 0x00, 0x03, 0x07, 0x01, 0x01
        /*0010*/ 	.byte	0x02, 0x03, 0x00, 0x00, 0x02, 0x06, 0x01, 0x00, 0x04, 0x0b, 0x08, 0x00, 0x09, 0x00, 0x00, 0x00
        /*0020*/ 	.byte	0x00, 0x00, 0x00, 0x00


//--------------------- .nv.info._Z6shrinkiPff    --------------------------
	.section	.nv.info._Z6shrinkiPff,"",@"SHT_CUDA_INFO"
	.sectionflags	@""
	.align	4


	//----- nvinfo : EIATTR_CUDA_API_VERSION
	.align		4
        /*0000*/ 	.byte	0x04, 0x37
        /*0002*/ 	.short	(.L_31 - .L_30)
.L_30:
        /*0004*/ 	.word	0x00000082


	//----- nvinfo : EIATTR_KPARAM_INFO
	.align		4
.L_31:
        /*0008*/ 	.byte	0x04, 0x17
        /*000a*/ 	.short	(.L_33 - .L_32)
.L_32:
        /*000c*/ 	.word	0x00000000
        /*0010*/ 	.short	0x0002
        /*0012*/ 	.short	0x0010
        /*0014*/ 	.byte	0x00, 0xf0, 0x11, 0x00


	//----- nvinfo : EIATTR_KPARAM_INFO
	.align		4
.L_33:
        /*0018*/ 	.byte	0x04, 0x17
        /*001a*/ 	.short	(.L_35 - .L_34)
.L_34:
        /*001c*/ 	.word	0x00000000
        /*0020*/ 	.short	0x0001
        /*0022*/ 	.short	0x0008
        /*0024*/ 	.byte	0x00, 0xf5, 0x21, 0x00


	//----- nvinfo : EIATTR_KPARAM_INFO
	.align		4
.L_35:
        /*0028*/ 	.byte	0x04, 0x17
        /*002a*/ 	.short	(.L_37 - .L_36)
.L_36:
        /*002c*/ 	.word	0x00000000
        /*0030*/ 	.short	0x0000
        /*0032*/ 	.short	0x0000
        /*0034*/ 	.byte	0x00, 0xf0, 0x11, 0x00


	//----- nvinfo : EIATTR_SPARSE_MMA_MASK
	.align		4
.L_37:
        /*0038*/ 	.byte	0x03, 0x50
        /*003a*/ 	.short	0x0000


	//----- nvinfo : EIATTR_MAXREG_COUNT
	.align		4
        /*003c*/ 	.byte	0x03, 0x1b
        /*003e*/ 	.short	0x00ff


	//----- nvinfo : EIATTR_MERCURY_ISA_VERSION
	.align		4
        /*0040*/ 	.byte	0x03, 0x5f
        /*0042*/ 	.short	0x0101


	//----- nvinfo : EIATTR_VRC_CTA_INIT_COUNT
	.align		4
        /*0044*/ 	.byte	0x02, 0x4a
	.zero		1
	.zero		1


	//----- nvinfo : EIATTR_EXIT_INSTR_OFFSETS
	.align		4
        /*0048*/ 	.byte	0x04, 0x1c
        /*004a*/ 	.short	(.L_39 - .L_38)


	//   ....[0]....
.L_38:
        /*004c*/ 	.word	0x00000040


	//   ....[1]....
        /*0050*/ 	.word	0x00000140


	//----- nvinfo : EIATTR_CRS_STACK_SIZE
	.align		4
.L_39:
        /*0054*/ 	.byte	0x04, 0x1e
        /*0056*/ 	.short	(.L_41 - .L_40)
.L_40:
        /*0058*/ 	.word	0x00000000


	//----- nvinfo : EIATTR_CBANK_PARAM_SIZE
	.align		4
.L_41:
        /*005c*/ 	.byte	0x03, 0x19
        /*005e*/ 	.short	0x0014


	//----- nvinfo : EIATTR_PARAM_CBANK
	.align		4
        /*0060*/ 	.byte	0x04, 0x0a
        /*0062*/ 	.short	(.L_43 - .L_42)
	.align		4
.L_42:
        /*0064*/ 	.word	index@(.nv.constant0._Z6shrinkiPff)
        /*0068*/ 	.short	0x0380
        /*006a*/ 	.short	0x0014


	//----- nvinfo : EIATTR_SW_WAR
	.align		4
.L_43:
        /*006c*/ 	.byte	0x04, 0x36
        /*006e*/ 	.short	(.L_45 - .L_44)
.L_44:
        /*0070*/ 	.word	0x00000008
.L_45:


//--------------------- .nv.info._Z15vector_multiplyifPf --------------------------
	.section	.nv.info._Z15vector_multiplyifPf,"",@"SHT_CUDA_INFO"
	.sectionflags	@""
	.align	4


	//----- nvinfo : EIATTR_CUDA_API_VERSION
	.align		4
        /*0000*/ 	.byte	0x04, 0x37
        /*0002*/ 	.short	(.L_47 - .L_46)
.L_46:
        /*0004*/ 	.word	0x00000082


	//----- nvinfo : EIATTR_KPARAM_INFO
	.align		4
.L_47:
        /*0008*/ 	.byte	0x04, 0x17
        /*000a*/ 	.short	(.L_49 - .L_48)
.L_48:
        /*000c*/ 	.word	0x00000000
        /*0010*/ 	.short	0x0002
        /*0012*/ 	.short	0x0008
        /*0014*/ 	.byte	0x00, 0xf5, 0x21, 0x00


	//----- nvinfo : EIATTR_KPARAM_INFO
	.align		4
.L_49:
        /*0018*/ 	.byte	0x04, 0x17
        /*001a*/ 	.short	(.L_51 - .L_50)
.L_50:
        /*001c*/ 	.word	0x00000000
        /*0020*/ 	.short	0x0001
        /*0022*/ 	.short	0x0004
        /*0024*/ 	.byte	0x00, 0xf0, 0x11, 0x00


	//----- nvinfo : EIATTR_KPARAM_INFO
	.align		4
.L_51:
        /*0028*/ 	.byte	0x04, 0x17
        /*002a*/ 	.short	(.L_53 - .L_52)
.L_52:
        /*002c*/ 	.word	0x00000000
        /*0030*/ 	.short	0x0000
        /*0032*/ 	.short	0x0000
        /*0034*/ 	.byte	0x00, 0xf0, 0x11, 0x00


	//----- nvinfo : EIATTR_SPARSE_MMA_MASK
	.align		4
.L_53:
        /*0038*/ 	.byte	0x03, 0x50
        /*003a*/ 	.short	0x0000


	//----- nvinfo : EIATTR_MAXREG_COUNT
	.align		4
        /*003c*/ 	.byte	0x03, 0x1b
        /*003e*/ 	.short	0x00ff


	//----- nvinfo : EIATTR_MERCURY_ISA_VERSION
	.align		4
        /*0040*/ 	.byte	0x03, 0x5f
        /*0042*/ 	.short	0x0101


	//----- nvinfo : EIATTR_VRC_CTA_INIT_COUNT
	.align		4
        /*0044*/ 	.byte	0x02, 0x4a
	.zero		1
	.zero		1


	//----- nvinfo : EIATTR_EXIT_INSTR_OFFSETS
	.align		4
        /*0048*/ 	.byte	0x04, 0x1c
        /*004a*/ 	.short	(.L_55 - .L_54)


	//   ....[0]....
.L_54:
        /*004c*/ 	.word	0x00000040


	//   ....[1]....
        /*0050*/ 	.word	0x00000100


	//----- nvinfo : EIATTR_CRS_STACK_SIZE
	.align		4
.L_55:
        /*0054*/ 	.byte	0x04, 0x1e
        /*0056*/ 	.short	(.L_57 - .L_56)
.L_56:
        /*0058*/ 	.word	0x00000000


	//----- nvinfo : EIATTR_CBANK_PARAM_SIZE
	.align		4
.L_57:
        /*005c*/ 	.byte	0x03, 0x19
        /*005e*/ 	.short	0x0010


	//----- nvinfo : EIATTR_PARAM_CBANK
	.align		4
        /*0060*/ 	.byte	0x04, 0x0a
        /*0062*/ 	.short	(.L_59 - .L_58)
	.align		4
.L_58:
        /*0064*/ 	.word	index@(.nv.constant0._Z15vector_multiplyifPf)
        /*0068*/ 	.short	0x0380
        /*006a*/ 	.short	0x0010


	//----- nvinfo : EIATTR_SW_WAR
	.align		4
.L_59:
        /*006c*/ 	.byte	0x04, 0x36
        /*006e*/ 	.short	(.L_61 - .L_60)
.L_60:
        /*0070*/ 	.word	0x00000008
.L_61:


//--------------------- .nv.info._Z12vector_minusiPfS_ --------------------------
	.section	.nv.info._Z12vector_minusiPfS_,"",@"SHT_CUDA_INFO"
	.sectionflags	@""
	.align	4


	//----- nvinfo : EIATTR_CUDA_API_VERSION
	.align		4
        /*0000*/ 	.byte	0x04, 0x37
        /*0002*/ 	.short	(.L_63 - .L_62)
.L_62:
        /*0004*/ 	.word	0x00000082


	//----- nvinfo : EIATTR_KPARAM_INFO
	.align		4
.L_63:
        /*0008*/ 	.byte	0x04, 0x17
        /*000a*/ 	.short	(.L_65 - .L_64)
.L_64:
        /*000c*/ 	.word	0x00000000
        /*0010*/ 	.short	0x0002
        /*0012*/ 	.short	0x0010
        /*0014*/ 	.byte	0x00, 0xf5, 0x21, 0x00


	//----- nvinfo : EIATTR_KPARAM_INFO
	.align		4
.L_65:
        /*0018*/ 	.byte	0x04, 0x17
        /*001a*/ 	.short	(.L_67 - .L_66)
.L_66:
        /*001c*/ 	.word	0x00000000
        /*0020*/ 	.short	0x0001
        /*0022*/ 	.short	0x0008
        /*0024*/ 	.byte	0x00, 0xf5, 0x21, 0x00


	//----- nvinfo : EIATTR_KPARAM_INFO
	.align		4
.L_67:
        /*0028*/ 	.byte	0x04, 0x17
        /*002a*/ 	.short	(.L_69 - .L_68)
.L_68:
        /*002c*/ 	.word	0x00000000
        /*0030*/ 	.short	0x0000
        /*0032*/ 	.short	0x0000
        /*0034*/ 	.byte	0x00, 0xf0, 0x11, 0x00


	//----- nvinfo : EIATTR_SPARSE_MMA_MASK
	.align		4
.L_69:
        /*0038*/ 	.byte	0x03, 0x50
        /*003a*/ 	.short	0x0000


	//----- nvinfo : EIATTR_MAXREG_COUNT
	.align		4
        /*003c*/ 	.byte	0x03, 0x1b
        /*003e*/ 	.short	0x00ff


	//----- nvinfo : EIATTR_MERCURY_ISA_VERSION
	.align		4
        /*0040*/ 	.byte	0x03, 0x5f
        /*0042*/ 	.short	0x0101


	//----- nvinfo : EIATTR_VRC_CTA_INIT_COUNT
	.align		4
        /*0044*/ 	.byte	0x02, 0x4a
	.zero		1
	.zero		1


	//----- nvinfo : EIATTR_EXIT_INSTR_OFFSETS
	.align		4
        /*0048*/ 	.byte	0x04, 0x1c
        /*004a*/ 	.short	(.L_71 - .L_70)


	//   ....[0]....
.L_70:
        /*004c*/ 	.word	0x00000040


	//   ....[1]....
        /*0050*/ 	.word	0x00000120


	//----- nvinfo : EIATTR_CRS_STACK_SIZE
	.align		4
.L_71:
        /*0054*/ 	.byte	0x04, 0x1e
        /*0056*/ 	.short	(.L_73 - .L_72)
.L_72:
        /*0058*/ 	.word	0x00000000


	//----- nvinfo : EIATTR_CBANK_PARAM_SIZE
	.align		4
.L_73:
        /*005c*/ 	.byte	0x03, 0x19
        /*005e*/ 	.short	0x0018


	//----- nvinfo : EIATTR_PARAM_CBANK
	.align		4
        /*0060*/ 	.byte	0x04, 0x0a
        /*0062*/ 	.short	(.L_75 - .L_74)
	.align		4
.L_74:
        /*0064*/ 	.word	index@(.nv.constant0._Z12vector_minusiPfS_)
        /*0068*/ 	.short	0x0380
        /*006a*/ 	.short	0x0018


	//----- nvinfo : EIATTR_SW_WAR
	.align		4
.L_75:
        /*006c*/ 	.byte	0x04, 0x36
        /*006e*/ 	.short	(.L_77 - .L_76)
.L_76:
        /*0070*/ 	.word	0x00000008
.L_77:


//--------------------- .nv.info._Z11copy_vectoriPiS_ --------------------------
	.section	.nv.info._Z11copy_vectoriPiS_,"",@"SHT_CUDA_INFO"
	.sectionflags	@""
	.align	4


	//----- nvinfo : EIATTR_CUDA_API_VERSION
	.align		4
        /*0000*/ 	.byte	0x04, 0x37
        /*0002*/ 	.short	(.L_79 - .L_78)
.L_78:
        /*0004*/ 	.word	0x00000082


	//----- nvinfo : EIATTR_KPARAM_INFO
	.align		4
.L_79:
        /*0008*/ 	.byte	0x04, 0x17
        /*000a*/ 	.short	(.L_81 - .L_80)
.L_80:
        /*000c*/ 	.word	0x00000000
        /*0010*/ 	.short	0x0002
        /*0012*/ 	.short	0x0010
        /*0014*/ 	.byte	0x00, 0xf5, 0x21, 0x00


	//----- nvinfo : EIATTR_KPARAM_INFO
	.align		4
.L_81:
        /*0018*/ 	.byte	0x04, 0x17
        /*001a*/ 	.short	(.L_83 - .L_82)
.L_82:
        /*001c*/ 	.word	0x00000000
        /*0020*/ 	.short	0x0001
        /*0022*/ 	.short	0x0008
        /*0024*/ 	.byte	0x00, 0xf5, 0x21, 0x00


	//----- nvinfo : EIATTR_KPARAM_INFO
	.align		4
.L_83:
        /*0028*/ 	.byte	0x04, 0x17
        /*002a*/ 	.short	(.L_85 - .L_84)
.L_84:
        /*002c*/ 	.word	0x00000000
        /*0030*/ 	.short	0x0000
        /*0032*/ 	.short	0x0000
        /*0034*/ 	.byte	0x00, 0xf0, 0x11, 0x00


	//----- nvinfo : EIATTR_SPARSE_MMA_MASK
	.align		4
.L_85:
        /*0038*/ 	.byte	0x03, 0x50
        /*003a*/ 	.short	0x0000


	//----- nvinfo : EIATTR_MAXREG_COUNT
	.align		4
        /*003c*/ 	.byte	0x03, 0x1b
        /*003e*/ 	.short	0x00ff


	//----- nvinfo : EIATTR_MERCURY_ISA_VERSION
	.align		4
        /*0040*/ 	.byte	0x03, 0x5f
        /*0042*/ 	.short	0x0101


	//----- nvinfo : EIATTR_VRC_CTA_INIT_COUNT
	.align		4
        /*0044*/ 	.byte	0x02, 0x4a
	.zero		1
	.zero		1


	//----- nvinfo : EIATTR_EXIT_INSTR_OFFSETS
	.align		4
        /*0048*/ 	.byte	0x04, 0x1c
        /*004a*/ 	.short	(.L_87 - .L_86)


	//   ....[0]....
.L_86:
        /*004c*/ 	.word	0x00000040


	//   ....[1]....
        /*0050*/ 	.word	0x00000100


	//----- nvinfo : EIATTR_CRS_STACK_SIZE
	.align		4
.L_87:
        /*0054*/ 	.byte	0x04, 0x1e
        /*0056*/ 	.short	(.L_89 - .L_88)
.L_88:
        /*0058*/ 	.word	0x00000000


	//----- nvinfo : EIATTR_CBANK_PARAM_SIZE
	.align		4
.L_89:
        /*005c*/ 	.byte	0x03, 0x19
        /*005e*/ 	.short	0x0018


	//----- nvinfo : EIATTR_PARAM_CBANK
	.align		4
        /*0060*/ 	.byte	0x04, 0x0a
        /*0062*/ 	.short	(.L_91 - .L_90)
	.align		4
.L_90:
        /*0064*/ 	.word	index@(.nv.constant0._Z11copy_vectoriPiS_)
        /*0068*/ 	.short	0x0380
        /*006a*/ 	.short	0x0018


	//----- nvinfo : EIATTR_SW_WAR
	.align		4
.L_91:
        /*006c*/ 	.byte	0x04, 0x36
        /*006e*/ 	.short	(.L_93 - .L_92)
.L_92:
        /*0070*/ 	.word	0x00000008
.L_93:


//--------------------- .nv.info._Z10copy_arrayiiPfS_ --------------------------
	.section	.nv.info._Z10copy_arrayiiPfS_,"",@"SHT_CUDA_INFO"
	.sectionflags	@""
	.align	4


	//----- nvinfo : EIATTR_CUDA_API_VERSION
	.align		4
        /*0000*/ 	.byte	0x04, 0x37
        /*0002*/ 	.short	(.L_95 - .L_94)
.L_94:
        /*0004*/ 	.word	0x00000082


	//----- nvinfo : EIATTR_KPARAM_INFO
	.align		4
.L_95:
        /*0008*/ 	.byte	0x04, 0x17
        /*000a*/ 	.short	(.L_97 - .L_96)
.L_96:
        /*000c*/ 	.word	0x00000000
        /*0010*/ 	.short	0x0003
        /*0012*/ 	.short	0x0010
        /*0014*/ 	.byte	0x00, 0xf5, 0x21, 0x00


	//----- nvinfo : EIATTR_KPARAM_INFO
	.align		4
.L_97:
        /*0018*/ 	.byte	0x04, 0x17
        /*001a*/ 	.short	(.L_99 - .L_98)
.L_98:
        /*001c*/ 	.word	0x00000000
        /*0020*/ 	.short	0x0002
        /*0022*/ 	.short	0x0008
        /*0024*/ 	.byte	0x00, 0xf5, 0x21, 0x00


	//----- nvinfo : EIATTR_KPARAM_INFO
	.align		4
.L_99:
        /*0028*/ 	.byte	0x04, 0x17
        /*002a*/ 	.short	(.L_101 - .L_100)
.L_100:
        /*002c*/ 	.word	0x00000000
        /*0030*/ 	.short	0x0001
        /*0032*/ 	.short	0x0004
        /*0034*/ 	.byte	0x00, 0xf0, 0x11, 0x00


	//----- nvinfo : EIATTR_KPARAM_INFO
	.align		4
.L_101:
        /*0038*/ 	.byte	0x04, 0x17
        /*003a*/ 	.short	(.L_103 - .L_102)
.L_102:
        /*003c*/ 	.word	0x00000000
        /*0040*/ 	.short	0x0000
        /*0042*/ 	.short	0x0000
        /*0044*/ 	.byte	0x00, 0xf0, 0x11, 0x00


	//----- nvinfo : EIATTR_SPARSE_MMA_MASK
	.align		4
.L_103:
        /*0048*/ 	.byte	0x03, 0x50
        /*004a*/ 	.short	0x0000


	//----- nvinfo : EIATTR_MAXREG_COUNT
	.align		4
        /*004c*/ 	.byte	0x03, 0x1b
        /*004e*/ 	.short	0x00ff


	//----- nvinfo : EIATTR_MERCURY_ISA_VERSION
	.align		4
        /*0050*/ 	.byte	0x03, 0x5f
        /*0052*/ 	.short	0x0101


	//----- nvinfo : EIATTR_VRC_CTA_INIT_COUNT
	.align		4
        /*0054*/ 	.byte	0x02, 0x4a
	.zero		1
	.zero		1


	//----- nvinfo : EIATTR_EXIT_INSTR_OFFSETS
	.align		4
        /*0058*/ 	.byte	0x04, 0x1c
        /*005a*/ 	.short	(.L_105 - .L_104)


	//   ....[0]....
.L_104:
        /*005c*/ 	.word	0x000000b0


	//   ....[1]....
        /*0060*/ 	.word	0x00000250


	//----- nvinfo : EIATTR_CRS_STACK_SIZE
	.align		4
.L_105:
        /*0064*/ 	.byte	0x04, 0x1e
        /*0066*/ 	.short	(.L_107 - .L_106)
.L_106:
        /*0068*/ 	.word	0x00000000


	//----- nvinfo : EIATTR_CBANK_PARAM_SIZE
	.align		4
.L_107:
        /*006c*/ 	.byte	0x03, 0x19
        /*006e*/ 	.short	0x0018


	//----- nvinfo : EIATTR_PARAM_CBANK
	.align		4
        /*0070*/ 	.byte	0x04, 0x0a
        /*0072*/ 	.short	(.L_109 - .L_108)
	.align		4
.L_108:
        /*0074*/ 	.word	index@(.nv.constant0._Z10copy_arrayiiPfS_)
        /*0078*/ 	.short	0x0380
        /*007a*/ 	.short	0x0018


	//----- nvinfo : EIATTR_SW_WAR
	.align		4
.L_109:
        /*007c*/ 	.byte	0x04, 0x36
        /*007e*/ 	.short	(.L_111 - .L_110)
.L_110:
        /*0080*/ 	.word	0x00000008
.L_111:


//--------------------- .nv.callgraph             --------------------------
	.section	.nv.callgraph,"",@"SHT_CUDA_CALLGRAPH"
	.align	4
	.sectionentsize	8
	.align		4
        /*0000*/ 	.word	0x00000000
	.align		4
        /*0004*/ 	.word	0xffffffff
	.align		4
        /*0008*/ 	.word	0x00000000
	.align		4
        /*000c*/ 	.word	0xfffffffe
	.align		4
        /*0010*/ 	.word	0x00000000
	.align		4
        /*0014*/ 	.word	0xfffffffd
	.align		4
        /*0018*/ 	.word	0x00000000
	.align		4
        /*001c*/ 	.word	0xfffffffc


//--------------------- .text._Z6shrinkiPff       --------------------------
	.section	.text._Z6shrinkiPff,"ax",@progbits
	.align	128
        .global         _Z6shrinkiPff
        .type           _Z6shrinkiPff,@function
        .size           _Z6shrinkiPff,(.L_x_13 - _Z6shrinkiPff)
        .other          _Z6shrinkiPff,@"STO_CUDA_ENTRY STV_DEFAULT"
_Z6shrinkiPff:
.text._Z6shrinkiPff:
[----:B------:R-:W-:Y:S01]  /*0000*/  LDC R1, c[0x0][0x37c] ;  /* 0x0000df00ff017b82 */ /* 0x000fe20000000800 */
[----:B------:R-:W0:Y:S01]  /*0010*/  S2R R7, SR_TID.X ;  /* 0x0000000000077919 */ /* 0x000e220000002100 */
[----:B------:R-:W0:Y:S02]  /*0020*/  LDCU UR4, c[0x0][0x380] ;  /* 0x00007000ff0477ac */ /* 0x000e240008000800 */
[----:B0-----:R-:W-:-:S13]  /*0030*/  ISETP.GE.AND P0, PT, R7, UR4, PT ;  /* 0x0000000407007c0c */ /* 0x001fda000bf06270 */
[----:B------:R-:W-:Y:S05]  /*0040*/  @P0 EXIT ;  /* 0x000000000000094d */ /* 0x000fea0003800000 */
[----:B------:R-:W0:Y:S01]  /*0050*/  LDC.64 R2, c[0x0][0x388] ;  /* 0x0000e200ff027b82 */ /* 0x000e220000000a00 */
[----:B------:R-:W1:Y:S01]  /*0060*/  LDCU UR4, c[0x0][0x360] ;  /* 0x00006c00ff0477ac */ /* 0x000e620008000800 */
[----:B------:R-:W2:Y:S01]  /*0070*/  LDCU.64 UR6, c[0x0][0x358] ;  /* 0x00006b00ff0677ac */ /* 0x000ea20008000a00 */
[----:B------:R-:W3:Y:S01]  /*0080*/  LDCU UR8, c[0x0][0x380] ;  /* 0x00007000ff0877ac */ /* 0x000ee20008000800 */
[----:B------:R-:W4:Y:S02]  /*0090*/  LDCU UR5, c[0x0][0x390] ;  /* 0x00007200ff0577ac */ /* 0x000f240008000800 */
.L_x_0:
[----:B0-----:R-:W-:-:S05]  /*00a0*/  IMAD.WIDE R4, R7, 0x4, R2 ;  /* 0x0000000407047825 */ /* 0x001fca00078e0202 */
[----:B--2---:R-:W2:Y:S01]  /*00b0*/  LDG.E R0, desc[UR6][R4.64] ;  /* 0x0000000604007981 */ /* 0x004ea2000c1e1900 */
[----:B-1----:R-:W-:Y:S02]  /*00c0*/  IADD3 R7, PT, PT, R7, UR4, RZ ;  /* 0x0000000407077c10 */ /* 0x002fe4000fffe0ff */
[C---:B--2---:R-:W-:Y:S01]  /*00d0*/  FSETP.GT.AND P0, PT, R0.reuse, RZ, PT ;  /* 0x000000ff0000720b */ /* 0x044fe20003f04000 */
[----:B----4-:R-:W-:-:S05]  /*00e0*/  FADD R0, |R0|, -UR5 ;  /* 0x8000000500007e21 */ /* 0x010fca0008000200 */
[----:B------:R-:W-:-:S07]  /*00f0*/  FMNMX R0, RZ, R0, !PT ;  /* 0x00000000ff007209 */ /* 0x000fce0007800000 */
[----:B------:R-:W-:Y:S01]  /*0100*/  @!P0 FADD R0, RZ, -R0 ;  /* 0x80000000ff008221 */ /* 0x000fe20000000000 */
[----:B---3--:R-:W-:-:S04]  /*0110*/  ISETP.GE.AND P0, PT, R7, UR8, PT ;  /* 0x0000000807007c0c */ /* 0x008fc8000bf06270 */
[----:B------:R0:W-:Y:S09]  /*0120*/  STG.E desc[UR6][R4.64], R0 ;  /* 0x0000000004007986 */ /* 0x0001f2000c101906 */
[----:B------:R-:W-:Y:S05]  /*0130*/  @!P0 BRA `(.L_x_0) ;  /* 0xfffffffc00d88947 */ /* 0x000fea000383ffff */
[----:B------:R-:W-:Y:S05]  /*0140*/  EXIT ;  /* 0x000000000000794d */ /* 0x000fea0003800000 */
.L_x_1:
[----:B------:R-:W-:-:S00]  /*0150*/  BRA `(.L_x_1) ;  /* 0xfffffffc00fc7947 */ /* 0x000fc0000383ffff */
[----:B------:R-:W-:-:S00]  /*0160*/  NOP ;  /* 0x0000000000007918 */ /* 0x000fc00000000000 */
        /* <DEDUP_REMOVED lines=9> */
.L_x_13:


//--------------------- .text._Z15vector_multiplyifPf --------------------------
	.section	.text._Z15vector_multiplyifPf,"ax",@progbits
	.align	128
        .global         _Z15vector_multiplyifPf
        .type           _Z15vector_multiplyifPf,@function
        .size           _Z15vector_multiplyifPf,(.L_x_14 - _Z15vector_multiplyifPf)
        .other          _Z15vector_multiplyifPf,@"STO_CUDA_ENTRY STV_DEFAULT"
_Z15vector_multiplyifPf:
.text._Z15vector_multiplyifPf:
        /* <DEDUP_REMOVED lines=8> */
[----:B------:R-:W3:Y:S02]  /*0080*/  LDCU UR8, c[0x0][0x384] ;  /* 0x00007080ff0877ac */ /* 0x000ee40008000800 */
.L_x_2:
[----:B0---4-:R-:W-:-:S05]  /*0090*/  IMAD.WIDE R2, R7, 0x4, R4 ;  /* 0x0000000407027825 */ /* 0x011fca00078e0204 */
[----:B--2---:R-:W3:Y:S01]  /*00a0*/  LDG.E R0, desc[UR6][R2.64] ;  /* 0x0000000602007981 */ /* 0x004ee2000c1e1900 */
[----:B-1----:R-:W-:-:S04]  /*00b0*/  IADD3 R7, PT, PT, R7, UR4, RZ ;  /* 0x0000000407077c10 */ /* 0x002fc8000fffe0ff */
[----:B------:R-:W-:Y:S01]  /*00c0*/  ISETP.GE.AND P0, PT, R7, UR5, PT ;  /* 0x0000000507007c0c */ /* 0x000fe2000bf06270 */
[----:B---3--:R-:W-:-:S05]  /*00d0*/  FMUL R9, R0, UR8 ;  /* 0x0000000800097c20 */ /* 0x008fca0008400000 */
[----:B------:R4:W-:Y:S07]  /*00e0*/  STG.E desc[UR6][R2.64], R9 ;  /* 0x0000000902007986 */ /* 0x0009ee000c101906 */
[----:B------:R-:W-:Y:S05]  /*00f0*/  @!P0 BRA `(.L_x_2) ;  /* 0xfffffffc00e48947 */ /* 0x000fea000383ffff */
[----:B------:R-:W-:Y:S05]  /*0100*/  EXIT ;  /* 0x000000000000794d */ /* 0x000fea0003800000 */
.L_x_3:
        /* <DEDUP_REMOVED lines=15> */
.L_x_14:


//--------------------- .text._Z12vector_minusiPfS_ --------------------------
	.section	.text._Z12vector_minusiPfS_,"ax",@progbits
	.align	128
        .global         _Z12vector_minusiPfS_
        .type           _Z12vector_minusiPfS_,@function
        .size           _Z12vector_minusiPfS_,(.L_x_15 - _Z12vector_minusiPfS_)
        .other          _Z12vector_minusiPfS_,@"STO_CUDA_ENTRY STV_DEFAULT"
_Z12vector_minusiPfS_:
.text._Z12vector_minusiPfS_:
[----:B------:R-:W-:Y:S01]  /*0000*/  LDC R1, c[0x0][0x37c] ;  /* 0x0000df00ff017b82 */ /* 0x000fe20000000800 */
[----:B------:R-:W0:Y:S01]  /*0010*/  S2R R11, SR_TID.X ;  /* 0x00000000000b7919 */ /* 0x000e220000002100 */
[----:B------:R-:W0:Y:S02]  /*0020*/  LDCU UR5, c[0x0][0x380] ;  /* 0x00007000ff0577ac */ /* 0x000e240008000800 */
[----:B0-----:R-:W-:-:S13]  /*0030*/  ISETP.GE.AND P0, PT, R11, UR5, PT ;  /* 0x000000050b007c0c */ /* 0x001fda000bf06270 */
[----:B------:R-:W-:Y:S05]  /*0040*/  @P0 EXIT ;  /* 0x000000000000094d */ /* 0x000fea0003800000 */
[----:B------:R-:W0:Y:S01]  /*0050*/  LDC.64 R6, c[0x0][0x388] ;  /* 0x0000e200ff067b82 */ /* 0x000e220000000a00 */
[----:B------:R-:W1:Y:S01]  /*0060*/  LDCU UR4, c[0x0][0x360] ;  /* 0x00006c00ff0477ac */ /* 0x000e620008000800 */
[----:B------:R-:W2:Y:S06]  /*0070*/  LDCU.64 UR6, c[0x0][0x358] ;  /* 0x00006b00ff0677ac */ /* 0x000eac0008000a00 */
[----:B------:R-:W3:Y:S02]  /*0080*/  LDC.64 R8, c[0x0][0x390] ;  /* 0x0000e400ff087b82 */ /* 0x000ee40000000a00 */
.L_x_4:
[----:B---3--:R-:W-:-:S04]  /*0090*/  IMAD.WIDE R4, R11, 0x4, R8 ;  /* 0x000000040b047825 */ /* 0x008fc800078e0208 */
[C---:B0---4-:R-:W-:Y:S02]  /*00a0*/  IMAD.WIDE R2, R11.reuse, 0x4, R6 ;  /* 0x000000040b027825 */ /* 0x051fe400078e0206 */
[----:B--2---:R-:W2:Y:S04]  /*00b0*/  LDG.E R5, desc[UR6][R4.64] ;  /* 0x0000000604057981 */ /* 0x004ea8000c1e1900 */
[----:B------:R-:W2:Y:S01]  /*00c0*/  LDG.E R0, desc[UR6][R2.64] ;  /* 0x0000000602007981 */ /* 0x000ea2000c1e1900 */
[----:B-1----:R-:W-:-:S04]  /*00d0*/  IADD3 R11, PT, PT, R11, UR4, RZ ;  /* 0x000000040b0b7c10 */ /* 0x002fc8000fffe0ff */
[----:B------:R-:W-:Y:S01]  /*00e0*/  ISETP.GE.AND P0, PT, R11, UR5, PT ;  /* 0x000000050b007c0c */ /* 0x000fe2000bf06270 */
[----:B--2---:R-:W-:-:S05]  /*00f0*/  FADD R13, R0, -R5 ;  /* 0x80000005000d7221 */ /* 0x004fca0000000000 */
[----:B------:R4:W-:Y:S07]  /*0100*/  STG.E desc[UR6][R2.64], R13 ;  /* 0x0000000d02007986 */ /* 0x0009ee000c101906 */
[----:B------:R-:W-:Y:S05]  /*0110*/  @!P0 BRA `(.L_x_4) ;  /* 0xfffffffc00dc8947 */ /* 0x000fea000383ffff */
[----:B------:R-:W-:Y:S05]  /*0120*/  EXIT ;  /* 0x000000000000794d */ /* 0x000fea0003800000 */
.L_x_5:
        /* <DEDUP_REMOVED lines=13> */
.L_x_15:


//--------------------- .text._Z11copy_vectoriPiS_ --------------------------
	.section	.text._Z11copy_vectoriPiS_,"ax",@progbits
	.align	128
        .global         _Z11copy_vectoriPiS_
        .type           _Z11copy_vectoriPiS_,@function
        .size           _Z11copy_vectoriPiS_,(.L_x_16 - _Z11copy_vectoriPiS_)
        .other          _Z11copy_vectoriPiS_,@"STO_CUDA_ENTRY STV_DEFAULT"
_Z11copy_vectoriPiS_:
.text._Z11copy_vectoriPiS_:
        /* <DEDUP_REMOVED lines=9> */
.L_x_6:
[----:B0---4-:R-:W-:-:S06]  /*0090*/  IMAD.WIDE R2, R11, 0x4, R6 ;  /* 0x000000040b027825 */ /* 0x011fcc00078e0206 */
[----:B--2---:R-:W2:Y:S01]  /*00a0*/  LDG.E R3, desc[UR6][R2.64] ;  /* 0x0000000602037981 */ /* 0x004ea2000c1e1900 */
[C---:B---3--:R-:W-:Y:S01]  /*00b0*/  IMAD.WIDE R4, R11.reuse, 0x4, R8 ;  /* 0x000000040b047825 */ /* 0x048fe200078e0208 */
[----:B-1----:R-:W-:-:S04]  /*00c0*/  IADD3 R11, PT, PT, R11, UR4, RZ ;  /* 0x000000040b0b7c10 */ /* 0x002fc8000fffe0ff */
[----:B------:R-:W-:Y:S01]  /*00d0*/  ISETP.GE.AND P0, PT, R11, UR5, PT ;  /* 0x000000050b007c0c */ /* 0x000fe2000bf06270 */
[----:B--2---:R4:W-:-:S12]  /*00e0*/  STG.E desc[UR6][R4.64], R3 ;  /* 0x0000000304007986 */ /* 0x0049d8000c101906 */
[----:B------:R-:W-:Y:S05]  /*00f0*/  @!P0 BRA `(.L_x_6) ;  /* 0xfffffffc00e48947 */ /* 0x000fea000383ffff */
[----:B------:R-:W-:Y:S05]  /*0100*/  EXIT ;  /* 0x000000000000794d */ /* 0x000fea0003800000 */
.L_x_7:
        /* <DEDUP_REMOVED lines=15> */
.L_x_16:


//--------------------- .text._Z10copy_arrayiiPfS_ --------------------------
	.section	.text._Z10copy_arrayiiPfS_,"ax",@progbits
	.align	128
        .global         _Z10copy_arrayiiPfS_
        .type           _Z10copy_arrayiiPfS_,@function
        .size           _Z10copy_arrayiiPfS_,(.L_x_17 - _Z10copy_arrayiiPfS_)
        .other          _Z10copy_arrayiiPfS_,@"STO_CUDA_ENTRY STV_DEFAULT"
_Z10copy_arrayiiPfS_:
.text._Z10copy_arrayiiPfS_:
[----:B------:R-:W-:Y:S01]  /*0000*/  LDC R1, c[0x0][0x37c] ;  /* 0x0000df00ff017b82 */ /* 0x000fe20000000800 */
[----:B------:R-:W0:Y:S07]  /*0010*/  S2R R0, SR_TID.X ;  /* 0x0000000000007919 */ /* 0x000e2e0000002100 */
[----:B------:R-:W0:Y:S01]  /*0020*/  S2UR UR4, SR_CTAID.X ;  /* 0x00000000000479c3 */ /* 0x000e220000002500 */
[----:B------:R-:W1:Y:S01]  /*0030*/  LDCU UR6, c[0x0][0x380] ;  /* 0x00007000ff0677ac */ /* 0x000e620008000800 */
[----:B------:R-:W2:Y:S06]  /*0040*/  S2R R10, SR_TID.Y ;  /* 0x00000000000a7919 */ /* 0x000eac0000002200 */
[----:B------:R-:W0:Y:S08]  /*0050*/  LDC R13, c[0x0][0x360] ;  /* 0x0000d800ff0d7b82 */ /* 0x000e300000000800 */
[----:B------:R-:W2:Y:S08]  /*0060*/  S2UR UR5, SR_CTAID.Y ;  /* 0x00000000000579c3 */ /* 0x000eb00000002600 */
[----:B------:R-:W2:Y:S01]  /*0070*/  LDC R11, c[0x0][0x364] ;  /* 0x0000d900ff0b7b82 */ /* 0x000ea20000000800 */
[----:B0-----:R-:W-:-:S05]  /*0080*/  IMAD R0, R13, UR4, R0 ;  /* 0x000000040d007c24 */ /* 0x001fca000f8e0200 */
[----:B-1----:R-:W-:Y:S01]  /*0090*/  ISETP.GE.AND P0, PT, R0, UR6, PT ;  /* 0x0000000600007c0c */ /* 0x002fe2000bf06270 */
[----:B--2---:R-:W-:-:S12]  /*00a0*/  IMAD R10, R11, UR5, R10 ;  /* 0x000000050b0a7c24 */ /* 0x004fd8000f8e020a */
[----:B------:R-:W-:Y:S05]  /*00b0*/  @P0 EXIT ;  /* 0x000000000000094d */ /* 0x000fea0003800000 */
[----:B------:R-:W0:Y:S01]  /*00c0*/  LDCU UR4, c[0x0][0x374] ;  /* 0x00006e80ff0477ac */ /* 0x000e220008000800 */
[----:B------:R-:W1:Y:S01]  /*00d0*/  LDCU UR5, c[0x0][0x370] ;  /* 0x00006e00ff0577ac */ /* 0x000e620008000800 */
[----:B------:R-:W2:Y:S01]  /*00e0*/  LDCU.64 UR6, c[0x0][0x358] ;  /* 0x00006b00ff0677ac */ /* 0x000ea20008000a00 */
[----:B0-----:R-:W-:Y:S02]  /*00f0*/  IMAD R11, R11, UR4, RZ ;  /* 0x000000040b0b7c24 */ /* 0x001fe4000f8e02ff */
[----:B-12---:R-:W-:-:S07]  /*0100*/  IMAD R13, R13, UR5, RZ ;  /* 0x000000050d0d7c24 */ /* 0x006fce000f8e02ff */
.L_x_11:
[----:B------:R-:W0:Y:S01]  /*0110*/  LDC R15, c[0x0][0x384] ;  /* 0x0000e100ff0f7b82 */ /* 0x000e220000000800 */
[----:B------:R-:W-:Y:S01]  /*0120*/  BSSY.RECONVERGENT B0, `(.L_x_8) ;  /* 0x000000e000007945 */ /* 0x000fe20003800200 */
[----:B0-----:R-:W-:-:S13]  /*0130*/  ISETP.GE.AND P0, PT, R10, R15, PT ;  /* 0x0000000f0a00720c */ /* 0x001fda0003f06270 */
[----:B--2---:R-:W-:Y:S05]  /*0140*/  @P0 BRA `(.L_x_9) ;  /* 0x00000000002c0947 */ /* 0x004fea0003800000 */
[----:B------:R-:W0:Y:S01]  /*0150*/  LDC.64 R6, c[0x0][0x388] ;  /* 0x0000e200ff067b82 */ /* 0x000e220000000a00 */
[----:B------:R-:W-:-:S07]  /*0160*/  MOV R12, R10 ;  /* 0x0000000a000c7202 */ /* 0x000fce0000000f00 */
[----:B------:R-:W1:Y:S02]  /*0170*/  LDC.64 R8, c[0x0][0x390] ;  /* 0x0000e400ff087b82 */ /* 0x000e640000000a00 */
.L_x_10:
[----:B--2---:R-:W-:-:S04]  /*0180*/  IMAD R5, R0, R15, R12 ;  /* 0x0000000f00057224 */ /* 0x004fc800078e020c */
[----:B0-----:R-:W-:-:S06]  /*0190*/  IMAD.WIDE R2, R5, 0x4, R6 ;  /* 0x0000000405027825 */ /* 0x001fcc00078e0206 */
[----:B------:R-:W2:Y:S01]  /*01a0*/  LDG.E R3, desc[UR6][R2.64] ;  /* 0x0000000602037981 */ /* 0x000ea2000c1e1900 */
[----:B-1----:R-:W-:Y:S01]  /*01b0*/  IMAD.WIDE R4, R5, 0x4, R8 ;  /* 0x0000000405047825 */ /* 0x002fe200078e0208 */
[----:B------:R-:W-:-:S04]  /*01c0*/  IADD3 R12, PT, PT, R11, R12, RZ ;  /* 0x0000000c0b0c7210 */ /* 0x000fc80007ffe0ff */
[----:B------:R-:W-:Y:S01]  /*01d0*/  ISETP.GE.AND P0, PT, R12, R15, PT ;  /* 0x0000000f0c00720c */ /* 0x000fe20003f06270 */
[----:B--2---:R2:W-:-:S12]  /*01e0*/  STG.E desc[UR6][R4.64], R3 ;  /* 0x0000000304007986 */ /* 0x0045d8000c101906 */
[----:B------:R-:W-:Y:S05]  /*01f0*/  @!P0 BRA `(.L_x_10) ;  /* 0xfffffffc00e08947 */ /* 0x000fea000383ffff */
.L_x_9:
[----:B------:R-:W-:Y:S05]  /*0200*/  BSYNC.RECONVERGENT B0 ;  /* 0x0000000000007941 */ /* 0x000fea0003800200 */
.L_x_8:
[----:B------:R-:W0:Y:S01]  /*0210*/  LDCU UR4, c[0x0][0x380] ;  /* 0x00007000ff0477ac */ /* 0x000e220008000800 */
[----:B------:R-:W-:-:S04]  /*0220*/  IADD3 R0, PT, PT, R13, R0, RZ ;  /* 0x000000000d007210 */ /* 0x000fc80007ffe0ff */
[----:B0-----:R-:W-:-:S13]  /*0230*/  ISETP.GE.AND P0, PT, R0, UR4, PT ;  /* 0x0000000400007c0c */ /* 0x001fda000bf06270 */
[----:B------:R-:W-:Y:S05]  /*0240*/  @!P0 BRA `(.L_x_11) ;  /* 0xfffffffc00b08947 */ /* 0x000fea000383ffff */
[----:B------:R-:W-:Y:S05]  /*0250*/  EXIT ;  /* 0x000000000000794d */ /* 0x000fea0003800000 */
.L_x_12:
        /* <DEDUP_REMOVED lines=10> */
.L_x_17:


//--------------------- .nv.shared.reserved.0     --------------------------
	.section	.nv.shared.reserved.0,"aw",@nobits
	.weak		__nv_reservedSMEM_offset_0_alias
	.size		__nv_reservedSMEM_offset_0_alias, 0, 64
	.other		__nv_reservedSMEM_offset_0_alias,@"STO_CUDA_RESERVED_SHARED STV_DEFAULT"
__nv_reservedSMEM_offset_0_alias:
	.zero		0
	.zero		64


//--------------------- .nv.constant0._Z6shrinkiPff --------------------------
	.section	.nv.constant0._Z6shrinkiPff,"a",@progbits
	.sectionflags	@""
	.align	4
.nv.constant0._Z6shrinkiPff:
	.zero		916


//--------------------- .nv.constant0._Z15vector_multiplyifPf --------------------------
	.section	.nv.constant0._Z15vector_multiplyifPf,"a",@progbits
	.sectionflags	@""
	.align	4
.nv.constant0._Z15vector_multiplyifPf:
	.zero		912


//--------------------- .nv.constant0._Z12vector_minusiPfS_ --------------------------
	.section	.nv.constant0._Z12vector_minusiPfS_,"a",@progbits
	.sectionflags	@""
	.align	4
.nv.constant0._Z12vector_minusiPfS_:
	.zero		920


//--------------------- .nv.constant0._Z11copy_vectoriPiS_ --------------------------
	.section	.nv.constant0._Z11copy_vectoriPiS_,"a",@progbits
	.sectionflags	@""
	.align	4
.nv.constant0._Z11copy_vectoriPiS_:
	.zero		920


//--------------------- .nv.constant0._Z10copy_arrayiiPfS_ --------------------------
	.section	.nv.constant0._Z10copy_arrayiiPfS_,"a",@progbits
	.sectionflags	@""
	.align	4
.nv.constant0._Z10copy_arrayiiPfS_:
	.zero		920


//--------------------- SYMBOLS --------------------------

	.type		.nv.reservedSmem.offset0,@object
	.size		.nv.reservedSmem.offset0,0x4
